//
// Generated by NVIDIA NVVM Compiler
//
// Compiler Build ID: CL-36424714
// Cuda compilation tools, release 13.0, V13.0.88
// Based on NVVM 20.0.0
//

.version 9.0
.target sm_100
.address_size 64

	// .globl	_Z12bank_depositPVvmmPViS2_
.extern .func  (.param .b32 func_retval0) vprintf
(
	.param .b64 vprintf_param_0,
	.param .b64 vprintf_param_1
)
;
.global .align 1 .b8 $str[43] = {32, 45, 45, 45, 32, 45, 45, 45, 32, 45, 45, 45, 32, 70, 105, 110, 105, 115, 104, 101, 100, 32, 107, 101, 114, 110, 101, 108, 32, 45, 45, 45, 32, 45, 45, 45, 32, 45, 45, 45, 32, 10};

.visible .entry _Z12bank_depositPVvmmPViS2_(
	.param .u64 .ptr .align 1 _Z12bank_depositPVvmmPViS2__param_0,
	.param .u64 _Z12bank_depositPVvmmPViS2__param_1,
	.param .u64 _Z12bank_depositPVvmmPViS2__param_2,
	.param .u64 .ptr .align 1 _Z12bank_depositPVvmmPViS2__param_3,
	.param .u64 .ptr .align 1 _Z12bank_depositPVvmmPViS2__param_4
)
{
	.reg .pred 	%p<3>;
	.reg .b32 	%r<7>;
	.reg .b64 	%rd<17>;

	ld.param.u64 	%rd5, [_Z12bank_depositPVvmmPViS2__param_0];
	ld.param.u64 	%rd6, [_Z12bank_depositPVvmmPViS2__param_1];
	ld.param.u64 	%rd4, [_Z12bank_depositPVvmmPViS2__param_2];
	ld.param.u64 	%rd7, [_Z12bank_depositPVvmmPViS2__param_3];
	ld.param.u64 	%rd8, [_Z12bank_depositPVvmmPViS2__param_4];
	cvta.to.global.u64 	%rd1, %rd7;
	cvta.to.global.u64 	%rd2, %rd8;
	cvta.to.global.u64 	%rd3, %rd5;
	ld.volatile.global.u64 	%rd9, [%rd3+8];
	mov.u64 	%rd16, %rd9;
	mov.u64 	%rd12, %rd16;
	setp.eq.s64 	%p1, %rd12, %rd6;
	@%p1 bra 	$L__BB0_2;
	mov.b32 	%r1, -1;
	st.volatile.global.u32 	[%rd2], %r1;
	membar.sys;
	bra.uni 	$L__BB0_5;
$L__BB0_2:
	mov.b32 	%r2, 0;
	st.volatile.global.u32 	[%rd2], %r2;
	membar.sys;
	atom.global.add.u64 	%rd13, [%rd3], %rd4;
	mov.b32 	%r3, 1;
	st.volatile.global.u32 	[%rd1], %r3;
$L__BB0_3:
	ld.volatile.global.u32 	%r4, [%rd1];
	setp.ne.s32 	%p2, %r4, 2;
	@%p2 bra 	$L__BB0_3;
	mov.u64 	%rd14, $str;
	cvta.global.u64 	%rd15, %rd14;
	{ // callseq 0, 0
	.param .b64 param0;
	st.param.b64 	[param0], %rd15;
	.param .b64 param1;
	st.param.b64 	[param1], 0;
	.param .b32 retval0;
	call.uni (retval0), 
	vprintf, 
	(
	param0, 
	param1
	);
	ld.param.b32 	%r5, [retval0];
	} // callseq 0
$L__BB0_5:
	ret;

}


// ===== COMPILED SASS (sm_100) =====

	.target	sm_100

	.elftype	@"ET_EXEC"


//--------------------- .note.nv.tkinfo           --------------------------
	.section	.note.nv.tkinfo,"",@"SHT_NOTE"
	.sectionflags	@"SHF_NOTE_NV_TKINFO"
	.tkinfo
        /*0018*/ 	.word	0x00000002
        /*0030*/ 	.string	""
        /*0030*/ 	.string	"ptxas"
        /*0030*/ 	.string	"Cuda compilation tools, release 13.0, V13.0.88"
        /*0030*/ 	.string	"Build cuda_13.0.r13.0/compiler.36424714_0"
        /*0030*/ 	.string	"-arch sm_100 -m 64 "



//--------------------- .note.nv.cuinfo           --------------------------
	.section	.note.nv.cuinfo,"",@"SHT_NOTE"
	.sectionflags	@"SHF_NOTE_NV_CUINFO"
        /*0018*/ 	.short	0x0002
        /*001a*/ 	.short	0x0064
        /*001c*/ 	.short	0x0082
	.zero		2


//--------------------- .nv.info                  --------------------------
	.section	.nv.info,"",@"SHT_CUDA_INFO"
	.align	4


	//----- nvinfo : EIATTR_REGCOUNT
	.align		4
        /*0000*/ 	.byte	0x04, 0x2f
        /*0002*/ 	.short	(.L_2 - .L_1)
	.align		4
.L_1:
        /*0004*/ 	.word	index@(_Z12bank_depositPVvmmPViS2_)
        /*0008*/ 	.word	0x00000018


	//----- nvinfo : EIATTR_FRAME_SIZE
	.align		4
.L_2:
        /*000c*/ 	.byte	0x04, 0x11
        /*000e*/ 	.short	(.L_4 - .L_3)
	.align		4
.L_3:
        /*0010*/ 	.word	index@(_Z12bank_depositPVvmmPViS2_)
        /*0014*/ 	.word	0x00000000


	//----- nvinfo : EIATTR_MIN_STACK_SIZE
	.align		4
.L_4:
        /*0018*/ 	.byte	0x04, 0x12
        /*001a*/ 	.short	(.L_6 - .L_5)
	.align		4
.L_5:
        /*001c*/ 	.word	index@(_Z12bank_depositPVvmmPViS2_)
        /*0020*/ 	.word	0x00000000
.L_6:


//--------------------- .nv.compat                --------------------------
	.section	.nv.compat,"",@"SHT_CUDA_COMPAT_INFO"
	.align	4
        /*0000*/ 	.byte	0x02, 0x09, 0x00, 0x00, 0x02, 0x02, 0x01, 0x00, 0x02, 0x05, 0x05, 0x00, 0x03, 0x07, 0x01, 0x01
        /*0010*/ 	.byte	0x02, 0x03, 0x00, 0x00, 0x02, 0x06, 0x01, 0x00, 0x04, 0x0b, 0x08, 0x00, 0x09, 0x00, 0x00, 0x00
        /*0020*/ 	.byte	0x00, 0x00, 0x00, 0x00


//--------------------- .nv.info._Z12bank_depositPVvmmPViS2_ --------------------------
	.section	.nv.info._Z12bank_depositPVvmmPViS2_,"",@"SHT_CUDA_INFO"
	.sectionflags	@""
	.align	4


	//----- nvinfo : EIATTR_CUDA_API_VERSION
	.align		4
        /*0000*/ 	.byte	0x04, 0x37
        /*0002*/ 	.short	(.L_8 - .L_7)
.L_7:
        /*0004*/ 	.word	0x00000082


	//----- nvinfo : EIATTR_KPARAM_INFO
	.align		4
.L_8:
        /*0008*/ 	.byte	0x04, 0x17
        /*000a*/ 	.short	(.L_10 - .L_9)
.L_9:
        /*000c*/ 	.word	0x00000000
        /*0010*/ 	.short	0x0004
        /*0012*/ 	.short	0x0020
        /*0014*/ 	.byte	0x00, 0xf5, 0x21, 0x00


	//----- nvinfo : EIATTR_KPARAM_INFO
	.align		4
.L_10:
        /*0018*/ 	.byte	0x04, 0x17
        /*001a*/ 	.short	(.L_12 - .L_11)
.L_11:
        /*001c*/ 	.word	0x00000000
        /*0020*/ 	.short	0x0003
        /*0022*/ 	.short	0x0018
        /*0024*/ 	.byte	0x00, 0xf5, 0x21, 0x00


	//----- nvinfo : EIATTR_KPARAM_INFO
	.align		4
.L_12:
        /*0028*/ 	.byte	0x04, 0x17
        /*002a*/ 	.short	(.L_14 - .L_13)
.L_13:
        /*002c*/ 	.word	0x00000000
        /*0030*/ 	.short	0x0002
        /*0032*/ 	.short	0x0010
        /*0034*/ 	.byte	0x00, 0xf0, 0x21, 0x00


	//----- nvinfo : EIATTR_KPARAM_INFO
	.align		4
.L_14:
        /*0038*/ 	.byte	0x04, 0x17
        /*003a*/ 	.short	(.L_16 - .L_15)
.L_15:
        /*003c*/ 	.word	0x00000000
        /*0040*/ 	.short	0x0001
        /*0042*/ 	.short	0x0008
        /*0044*/ 	.byte	0x00, 0xf0, 0x21, 0x00


	//----- nvinfo : EIATTR_KPARAM_INFO
	.align		4
.L_16:
        /*0048*/ 	.byte	0x04, 0x17
        /*004a*/ 	.short	(.L_18 - .L_17)
.L_17:
        /*004c*/ 	.word	0x00000000
        /*0050*/ 	.short	0x0000
        /*0052*/ 	.short	0x0000
        /*0054*/ 	.byte	0x00, 0xf5, 0x21, 0x00


	//----- nvinfo : EIATTR_SPARSE_MMA_MASK
	.align		4
.L_18:
        /*0058*/ 	.byte	0x03, 0x50
        /*005a*/ 	.short	0x0000


	//----- nvinfo : EIATTR_MAXREG_COUNT
	.align		4
        /*005c*/ 	.byte	0x03, 0x1b
        /*005e*/ 	.short	0x00ff


	//----- nvinfo : EIATTR_EXTERNS
	.align		4
        /*0060*/ 	.byte	0x04, 0x0f
        /*0062*/ 	.short	(.L_20 - .L_19)


	//   ....[0]....
	.align		4
.L_19:
        /*0064*/ 	.word	index@(vprintf)


	//----- nvinfo : EIATTR_MERCURY_ISA_VERSION
	.align		4
.L_20:
        /*0068*/ 	.byte	0x03, 0x5f
        /*006a*/ 	.short	0x0101


	//----- nvinfo : EIATTR_INT_WARP_WIDE_INSTR_OFFSETS
	.align		4
        /*006c*/ 	.byte	0x04, 0x31
        /*006e*/ 	.short	(.L_22 - .L_21)


	//   ....[0]....
.L_21:
        /*0070*/ 	.word	0x00000230


	//----- nvinfo : EIATTR_VRC_CTA_INIT_COUNT
	.align		4
.L_22:
        /*0074*/ 	.byte	0x02, 0x4a
	.zero		1
	.zero		1


	//----- nvinfo : EIATTR_SYSCALL_OFFSETS
	.align		4
        /*0078*/ 	.byte	0x04, 0x46
        /*007a*/ 	.short	(.L_24 - .L_23)


	//   ....[0]....
.L_23:
        /*007c*/ 	.word	0x00000390


	//----- nvinfo : EIATTR_EXIT_INSTR_OFFSETS
	.align		4
.L_24:
        /*0080*/ 	.byte	0x04, 0x1c
        /*0082*/ 	.short	(.L_26 - .L_25)


	//   ....[0]....
.L_25:
        /*0084*/ 	.word	0x00000140


	//   ....[1]....
        /*0088*/ 	.word	0x000003a0


	//----- nvinfo : EIATTR_CBANK_PARAM_SIZE
	.align		4
.L_26:
        /*008c*/ 	.byte	0x03, 0x19
        /*008e*/ 	.short	0x0028


	//----- nvinfo : EIATTR_PARAM_CBANK
	.align		4
        /*0090*/ 	.byte	0x04, 0x0a
        /*0092*/ 	.short	(.L_28 - .L_27)
	.align		4
.L_27:
        /*0094*/ 	.word	index@(.nv.constant0._Z12bank_depositPVvmmPViS2_)
        /*0098*/ 	.short	0x0380
        /*009a*/ 	.short	0x0028


	//----- nvinfo : EIATTR_SW_WAR
	.align		4
.L_28:
        /*009c*/ 	.byte	0x04, 0x36
        /*009e*/ 	.short	(.L_30 - .L_29)
.L_29:
        /*00a0*/ 	.word	0x00000008
.L_30:


//--------------------- .nv.callgraph             --------------------------
	.section	.nv.callgraph,"",@"SHT_CUDA_CALLGRAPH"
	.align	4
	.sectionentsize	8
	.align		4
        /*0000*/ 	.word	0x00000000
	.align		4
        /*0004*/ 	.word	0xffffffff
	.align		4
        /*0008*/ 	.word	index@(_Z12bank_depositPVvmmPViS2_)
	.align		4
        /*000c*/ 	.word	index@(vprintf)
	.align		4
        /*0010*/ 	.word	0x00000000
	.align		4
        /*0014*/ 	.word	0xfffffffe
	.align		4
        /*0018*/ 	.word	0x00000000
	.align		4
        /*001c*/ 	.word	0xfffffffd
	.align		4
        /*0020*/ 	.word	0x00000000
	.align		4
        /*0024*/ 	.word	0xfffffffc


//--------------------- .nv.constant4             --------------------------
	.section	.nv.constant4,"a",@progbits
	.align	8
	.align		8
.nv.constant4:
        /*0000*/ 	.dword	vprintf
	.align		8
        /*0008*/ 	.dword	$str


//--------------------- .text._Z12bank_depositPVvmmPViS2_ --------------------------
	.section	.text._Z12bank_depositPVvmmPViS2_,"ax",@progbits
	.align	128
        .global         _Z12bank_depositPVvmmPViS2_
        .type           _Z12bank_depositPVvmmPViS2_,@function
        .size           _Z12bank_depositPVvmmPViS2_,(.L_x_4 - _Z12bank_depositPVvmmPViS2_)
        .other          _Z12bank_depositPVvmmPViS2_,@"STO_CUDA_ENTRY STV_DEFAULT"
_Z12bank_depositPVvmmPViS2_:
.text._Z12bank_depositPVvmmPViS2_:
[----:B------:R-:W0:Y:S08]  /*0000*/  LDC R1, c[0x0][0x37c] ;  /* 0x0000df00ff017b82 */ /* 0x000e300000000800 */
[----:B------:R-:W1:Y:S01]  /*0010*/  LDC.64 R4, c[0x0][0x380] ;  /* 0x0000e000ff047b82 */ /* 0x000e620000000a00 */
[----:B------:R-:W1:Y:S01]  /*0020*/  LDCU.64 UR10, c[0x0][0x358] ;  /* 0x00006b00ff0a77ac */ /* 0x000e620008000a00 */
[----:B------:R-:W2:Y:S01]  /*0030*/  LDCU.64 UR4, c[0x0][0x388] ;  /* 0x00007100ff0477ac */ /* 0x000ea20008000a00 */
[----:B-1----:R-:W2:Y:S02]  /*0040*/  LDG.E.64.STRONG.SYS R2, desc[UR10][R4.64+0x8] ;  /* 0x0000080a04027981 */ /* 0x002ea4000c1f5b00 */
[----:B--2---:R-:W-:-:S04]  /*0050*/  ISETP.NE.U32.AND P0, PT, R2, UR4, PT ;  /* 0x0000000402007c0c */ /* 0x004fc8000bf05070 */
[----:B------:R-:W-:-:S13]  /*0060*/  ISETP.NE.AND.EX P0, PT, R3, UR5, PT, P0 ;  /* 0x0000000503007c0c */ /* 0x000fda000bf05300 */
[----:B0-----:R-:W-:Y:S05]  /*0070*/  @!P0 BRA `(.L_x_0) ;  /* 0x0000000000348947 */ /* 0x001fea0003800000 */
[----:B------:R-:W0:Y:S01]  /*0080*/  LDC.64 R2, c[0x0][0x3a0] ;  /* 0x0000e800ff027b82 */ /* 0x000e220000000a00 */
[----:B------:R-:W-:-:S05]  /*0090*/  IMAD.MOV.U32 R5, RZ, RZ, -0x1 ;  /* 0xffffffffff057424 */ /* 0x000fca00078e00ff */
[----:B0-----:R-:W-:Y:S01]  /*00a0*/  STG.E.STRONG.SYS desc[UR10][R2.64], R5 ;  /* 0x0000000502007986 */ /* 0x001fe2000c11590a */
[----:B------:R-:W-:Y:S01]  /*00b0*/  @!PT LDS RZ, [RZ] ;  /* 0x00000000fffff984 */ /* 0x000fe20000000800 */
[----:B------:R-:W-:Y:S01]  /*00c0*/  @!PT LDS RZ, [RZ] ;  /* 0x00000000fffff984 */ /* 0x000fe20000000800 */
[----:B------:R-:W-:Y:S01]  /*00d0*/  @!PT LDS RZ, [RZ] ;  /* 0x00000000fffff984 */ /* 0x000fe20000000800 */
[----:B------:R-:W-:Y:S01]  /*00e0*/  @!PT LDS RZ, [RZ] ;  /* 0x00000000fffff984 */ /* 0x000fe20000000800 */
[----:B------:R-:W-:-:S00]  /*00f0*/  MEMBAR.ALL.CTA ;  /* 0x0000000000007992 */ /* 0x000fc00000008000 */
[----:B------:R-:W-:Y:S06]  /*0100*/  MEMBAR.SC.SYS ;  /* 0x0000000000007992 */ /* 0x000fec0000003000 */
[----:B------:R-:W-:-:S00]  /*0110*/  ERRBAR ;  /* 0x00000000000079ab */ /* 0x000fc00000000000 */
[----:B------:R-:W-:Y:S06]  /*0120*/  CGAERRBAR ;  /* 0x00000000000075ab */ /* 0x000fec0000000000 */
[----:B------:R-:W-:Y:S01]  /*0130*/  CCTL.IVALL ;  /* 0x00000000ff00798f */ /* 0x000fe20002000000 */
[----:B------:R-:W-:Y:S05]  /*0140*/  EXIT ;  /* 0x000000000000794d */ /* 0x000fea0003800000 */
.L_x_0:
[----:B------:R-:W0:Y:S01]  /*0150*/  LDC.64 R2, c[0x0][0x3a0] ;  /* 0x0000e800ff027b82 */ /* 0x000e220000000a00 */
[----:B------:R-:W1:Y:S01]  /*0160*/  S2R R0, SR_LANEID ;  /* 0x0000000000007919 */ /* 0x000e620000000000 */
[----:B0-----:R0:W-:Y:S01]  /*0170*/  STG.E.STRONG.SYS desc[UR10][R2.64], RZ ;  /* 0x000000ff02007986 */ /* 0x0011e2000c11590a */
        /* <DEDUP_REMOVED lines=9> */
[----:B------:R-:W2:Y:S01]  /*0210*/  LDCU.64 UR8, c[0x0][0x390] ;  /* 0x00007200ff0877ac */ /* 0x000ea20008000a00 */
[----:B0-----:R-:W0:Y:S01]  /*0220*/  LDC.64 R2, c[0x0][0x398] ;  /* 0x0000e600ff027b82 */ /* 0x001e220000000a00 */
[----:B------:R-:W-:Y:S02]  /*0230*/  VOTEU.ANY UR4, UPT, PT ;  /* 0x0000000000047886 */ /* 0x000fe400038e0100 */
[----:B------:R-:W-:-:S02]  /*0240*/  UPOPC UR6, UR4 ;  /* 0x00000004000672bf */ /* 0x000fc40008000000 */
[----:B------:R-:W-:-:S06]  /*0250*/  UFLO.U32 UR7, UR4 ;  /* 0x00000004000772bd */ /* 0x000fcc00080e0000 */
[----:B-1----:R-:W-:Y:S01]  /*0260*/  ISETP.EQ.U32.AND P0, PT, R0, UR7, PT ;  /* 0x0000000700007c0c */ /* 0x002fe2000bf02070 */
[----:B--2---:R-:W-:-:S04]  /*0270*/  UIMAD.WIDE.U32 UR4, UR6, UR8, URZ ;  /* 0x00000008060472a5 */ /* 0x004fc8000f8e00ff */
[----:B------:R-:W-:Y:S02]  /*0280*/  UIMAD UR6, UR6, UR9, UR5 ;  /* 0x00000009060672a4 */ /* 0x000fe4000f8e0205 */
[----:B------:R-:W-:Y:S02]  /*0290*/  IMAD.U32 R7, RZ, RZ, UR5 ;  /* 0x00000005ff077e24 */ /* 0x000fe4000f8e00ff */
[----:B------:R-:W-:Y:S02]  /*02a0*/  IMAD.U32 R6, RZ, RZ, UR4 ;  /* 0x00000004ff067e24 */ /* 0x000fe4000f8e00ff */
[----:B------:R-:W-:Y:S02]  /*02b0*/  IMAD.U32 R7, RZ, RZ, UR6 ;  /* 0x00000006ff077e24 */ /* 0x000fe4000f8e00ff */
[----:B------:R-:W-:-:S03]  /*02c0*/  IMAD.MOV.U32 R9, RZ, RZ, 0x1 ;  /* 0x00000001ff097424 */ /* 0x000fc600078e00ff */
[----:B------:R1:W5:Y:S04]  /*02d0*/  @P0 ATOMG.E.ADD.64.STRONG.GPU PT, RZ, desc[UR10][R4.64], R6 ;  /* 0x8000000604ff09a8 */ /* 0x00036800081ef50a */
[----:B0-----:R1:W-:Y:S02]  /*02e0*/  STG.E.STRONG.SYS desc[UR10][R2.64], R9 ;  /* 0x0000000902007986 */ /* 0x0013e4000c11590a */
.L_x_1:
[----:B------:R-:W2:Y:S02]  /*02f0*/  LDG.E.STRONG.SYS R0, desc[UR10][R2.64] ;  /* 0x0000000a02007981 */ /* 0x000ea4000c1f5900 */
[----:B--2---:R-:W-:-:S13]  /*0300*/  ISETP.NE.AND P0, PT, R0, 0x2, PT ;  /* 0x000000020000780c */ /* 0x004fda0003f05270 */
[----:B------:R-:W-:Y:S05]  /*0310*/  @P0 BRA `(.L_x_1) ;  /* 0xfffffffc00f40947 */ /* 0x000fea000383ffff */
[----:B------:R-:W-:Y:S01]  /*0320*/  MOV R0, 0x0 ;  /* 0x0000000000007802 */ /* 0x000fe20000000f00 */
[----:B------:R-:W0:Y:S01]  /*0330*/  LDCU.64 UR4, c[0x4][0x8] ;  /* 0x01000100ff0477ac */ /* 0x000e220008000a00 */
[----:B-1----:R-:W-:Y:S02]  /*0340*/  CS2R R6, SRZ ;  /* 0x0000000000067805 */ /* 0x002fe4000001ff00 */
[----:B------:R1:W2:Y:S01]  /*0350*/  LDC.64 R2, c[0x4][R0] ;  /* 0x0100000000027b82 */ /* 0x0002a20000000a00 */
[----:B0-----:R-:W-:Y:S02]  /*0360*/  IMAD.U32 R4, RZ, RZ, UR4 ;  /* 0x00000004ff047e24 */ /* 0x001fe4000f8e00ff */
[----:B-1----:R-:W-:-:S07]  /*0370*/  IMAD.U32 R5, RZ, RZ, UR5 ;  /* 0x00000005ff057e24 */ /* 0x002fce000f8e00ff */
[----:B------:R-:W-:-:S07]  /*0380*/  LEPC R20, `(.L_x_2) ;  /* 0x000000001014794e */ /* 0x000fce0000000000 */
[----:B--2--5:R-:W-:Y:S05]  /*0390*/  CALL.ABS.NOINC R2 ;  /* 0x0000000002007343 */ /* 0x024fea0003c00000 */
.L_x_2:
[----:B------:R-:W-:Y:S05]  /*03a0*/  EXIT ;  /* 0x000000000000794d */ /* 0x000fea0003800000 */
.L_x_3:
[----:B------:R-:W-:-:S00]  /*03b0*/  BRA `(.L_x_3) ;  /* 0xfffffffc00fc7947 */ /* 0x000fc0000383ffff */
[----:B------:R-:W-:-:S00]  /*03c0*/  NOP ;  /* 0x0000000000007918 */ /* 0x000fc00000000000 */
        /* <DEDUP_REMOVED lines=11> */
.L_x_4:


//--------------------- .nv.global.init           --------------------------
	.section	.nv.global.init,"aw",@progbits
.nv.global.init:
	.type		$str,@object
	.size		$str,(.L_0 - $str)
$str:
        /*0000*/ 	.byte	0x20, 0x2d, 0x2d, 0x2d, 0x20, 0x2d, 0x2d, 0x2d, 0x20, 0x2d, 0x2d, 0x2d, 0x20, 0x46, 0x69, 0x6e
        /*0010*/ 	.byte	0x69, 0x73, 0x68, 0x65, 0x64, 0x20, 0x6b, 0x65, 0x72, 0x6e, 0x65, 0x6c, 0x20, 0x2d, 0x2d, 0x2d
        /*0020*/ 	.byte	0x20, 0x2d, 0x2d, 0x2d, 0x20, 0x2d, 0x2d, 0x2d, 0x20, 0x0a, 0x00
.L_0:


//--------------------- .nv.shared.reserved.0     --------------------------
	.section	.nv.shared.reserved.0,"aw",@nobits
	.weak		__nv_reservedSMEM_offset_0_alias
	.size		__nv_reservedSMEM_offset_0_alias, 0, 64
	.other		__nv_reservedSMEM_offset_0_alias,@"STO_CUDA_RESERVED_SHARED STV_DEFAULT"
__nv_reservedSMEM_offset_0_alias:
	.zero		0
	.zero		64


//--------------------- .nv.constant0._Z12bank_depositPVvmmPViS2_ --------------------------
	.section	.nv.constant0._Z12bank_depositPVvmmPViS2_,"a",@progbits
	.sectionflags	@""
	.align	4
.nv.constant0._Z12bank_depositPVvmmPViS2_:
	.zero		936


//--------------------- SYMBOLS --------------------------

	.type		.nv.reservedSmem.offset0,@object
	.size		.nv.reservedSmem.offset0,0x4
	.type		vprintf,@function
